//
// Generated by NVIDIA NVVM Compiler
//
// Compiler Build ID: CL-36424714
// Cuda compilation tools, release 13.0, V13.0.88
// Based on NVVM 20.0.0
//

.version 9.0
.target sm_100
.address_size 64

	// .globl	_Z19decompositionKernelPdiii

.visible .entry _Z19decompositionKernelPdiii(
	.param .u64 .ptr .align 1 _Z19decompositionKernelPdiii_param_0,
	.param .u32 _Z19decompositionKernelPdiii_param_1,
	.param .u32 _Z19decompositionKernelPdiii_param_2,
	.param .u32 _Z19decompositionKernelPdiii_param_3
)
{
	.reg .pred 	%p<9>;
	.reg .b32 	%r<46>;
	.reg .b64 	%rd<11>;
	.reg .b64 	%fd<34>;

	ld.param.u64 	%rd4, [_Z19decompositionKernelPdiii_param_0];
	ld.param.u32 	%r26, [_Z19decompositionKernelPdiii_param_1];
	ld.param.u32 	%r27, [_Z19decompositionKernelPdiii_param_2];
	ld.param.u32 	%r28, [_Z19decompositionKernelPdiii_param_3];
	cvta.to.global.u64 	%rd1, %rd4;
	mov.u32 	%r29, %tid.x;
	mov.u32 	%r30, %ctaid.x;
	mov.u32 	%r1, %ntid.x;
	mad.lo.s32 	%r42, %r30, %r1, %r29;
	setp.ge.s32 	%p1, %r42, %r28;
	@%p1 bra 	$L__BB0_11;
	add.s32 	%r3, %r27, 1;
	mov.u32 	%r31, %nctaid.x;
	mul.lo.s32 	%r4, %r1, %r31;
	add.s32 	%r32, %r42, %r27;
	add.s32 	%r33, %r32, 2;
	mul.lo.s32 	%r41, %r26, %r33;
	mul.lo.s32 	%r6, %r4, %r26;
	not.b32 	%r34, %r27;
	add.s32 	%r35, %r26, %r34;
	sub.s32 	%r36, %r26, %r27;
	add.s32 	%r7, %r36, -2;
	and.b32  	%r8, %r35, 3;
$L__BB0_2:
	add.s32 	%r11, %r3, %r42;
	mul.lo.s32 	%r12, %r11, %r26;
	add.s32 	%r37, %r12, %r26;
	add.s32 	%r13, %r3, %r12;
	setp.ge.s32 	%p2, %r13, %r37;
	@%p2 bra 	$L__BB0_10;
	setp.eq.s32 	%p3, %r8, 0;
	add.s32 	%r38, %r12, %r27;
	mul.wide.s32 	%rd5, %r38, 8;
	add.s64 	%rd2, %rd1, %rd5;
	sub.s32 	%r39, %r27, %r11;
	mul.lo.s32 	%r14, %r39, %r26;
	mov.u32 	%r43, %r13;
	@%p3 bra 	$L__BB0_7;
	setp.eq.s32 	%p4, %r8, 1;
	ld.global.f64 	%fd2, [%rd2+8];
	ld.global.f64 	%fd1, [%rd2];
	add.s32 	%r40, %r14, %r13;
	mul.wide.s32 	%rd6, %r40, 8;
	add.s64 	%rd3, %rd1, %rd6;
	ld.global.f64 	%fd3, [%rd3];
	mul.f64 	%fd4, %fd1, %fd3;
	sub.f64 	%fd5, %fd2, %fd4;
	st.global.f64 	[%rd2+8], %fd5;
	add.s32 	%r43, %r13, 1;
	@%p4 bra 	$L__BB0_7;
	setp.eq.s32 	%p5, %r8, 2;
	ld.global.f64 	%fd6, [%rd2+16];
	ld.global.f64 	%fd7, [%rd3+8];
	mul.f64 	%fd8, %fd1, %fd7;
	sub.f64 	%fd9, %fd6, %fd8;
	st.global.f64 	[%rd2+16], %fd9;
	add.s32 	%r43, %r13, 2;
	@%p5 bra 	$L__BB0_7;
	ld.global.f64 	%fd10, [%rd2+24];
	ld.global.f64 	%fd11, [%rd3+16];
	mul.f64 	%fd12, %fd1, %fd11;
	sub.f64 	%fd13, %fd10, %fd12;
	st.global.f64 	[%rd2+24], %fd13;
	add.s32 	%r43, %r13, 3;
$L__BB0_7:
	setp.lt.u32 	%p6, %r7, 3;
	@%p6 bra 	$L__BB0_10;
	sub.s32 	%r44, %r43, %r41;
	mul.wide.s32 	%rd9, %r14, 8;
$L__BB0_9:
	mul.wide.s32 	%rd7, %r43, 8;
	add.s64 	%rd8, %rd1, %rd7;
	ld.global.f64 	%fd14, [%rd8];
	ld.global.f64 	%fd15, [%rd2];
	add.s64 	%rd10, %rd8, %rd9;
	ld.global.f64 	%fd16, [%rd10];
	mul.f64 	%fd17, %fd15, %fd16;
	sub.f64 	%fd18, %fd14, %fd17;
	st.global.f64 	[%rd8], %fd18;
	ld.global.f64 	%fd19, [%rd8+8];
	ld.global.f64 	%fd20, [%rd2];
	ld.global.f64 	%fd21, [%rd10+8];
	mul.f64 	%fd22, %fd20, %fd21;
	sub.f64 	%fd23, %fd19, %fd22;
	st.global.f64 	[%rd8+8], %fd23;
	ld.global.f64 	%fd24, [%rd8+16];
	ld.global.f64 	%fd25, [%rd2];
	ld.global.f64 	%fd26, [%rd10+16];
	mul.f64 	%fd27, %fd25, %fd26;
	sub.f64 	%fd28, %fd24, %fd27;
	st.global.f64 	[%rd8+16], %fd28;
	ld.global.f64 	%fd29, [%rd8+24];
	ld.global.f64 	%fd30, [%rd2];
	ld.global.f64 	%fd31, [%rd10+24];
	mul.f64 	%fd32, %fd30, %fd31;
	sub.f64 	%fd33, %fd29, %fd32;
	st.global.f64 	[%rd8+24], %fd33;
	add.s32 	%r43, %r43, 4;
	add.s32 	%r44, %r44, 4;
	setp.ne.s32 	%p7, %r44, 0;
	@%p7 bra 	$L__BB0_9;
$L__BB0_10:
	add.s32 	%r42, %r42, %r4;
	setp.lt.s32 	%p8, %r42, %r28;
	add.s32 	%r41, %r41, %r6;
	@%p8 bra 	$L__BB0_2;
$L__BB0_11:
	ret;

}


// ===== COMPILED SASS (sm_100) =====

	.target	sm_100

	.elftype	@"ET_EXEC"


//--------------------- .note.nv.tkinfo           --------------------------
	.section	.note.nv.tkinfo,"",@"SHT_NOTE"
	.sectionflags	@"SHF_NOTE_NV_TKINFO"
	.tkinfo
        /*0018*/ 	.word	0x00000002
        /*0030*/ 	.string	""
        /*0030*/ 	.string	"ptxas"
        /*0030*/ 	.string	"Cuda compilation tools, release 13.0, V13.0.88"
        /*0030*/ 	.string	"Build cuda_13.0.r13.0/compiler.36424714_0"
        /*0030*/ 	.string	"-arch sm_100 -m 64 "



//--------------------- .note.nv.cuinfo           --------------------------
	.section	.note.nv.cuinfo,"",@"SHT_NOTE"
	.sectionflags	@"SHF_NOTE_NV_CUINFO"
        /*0018*/ 	.short	0x0002
        /*001a*/ 	.short	0x0064
        /*001c*/ 	.short	0x0082
	.zero		2


//--------------------- .nv.info                  --------------------------
	.section	.nv.info,"",@"SHT_CUDA_INFO"
	.align	4


	//----- nvinfo : EIATTR_REGCOUNT
	.align		4
        /*0000*/ 	.byte	0x04, 0x2f
        /*0002*/ 	.short	(.L_1 - .L_0)
	.align		4
.L_0:
        /*0004*/ 	.word	index@(_Z19decompositionKernelPdiii)
        /*0008*/ 	.word	0x0000001c


	//----- nvinfo : EIATTR_FRAME_SIZE
	.align		4
.L_1:
        /*000c*/ 	.byte	0x04, 0x11
        /*000e*/ 	.short	(.L_3 - .L_2)
	.align		4
.L_2:
        /*0010*/ 	.word	index@(_Z19decompositionKernelPdiii)
        /*0014*/ 	.word	0x00000000


	//----- nvinfo : EIATTR_MIN_STACK_SIZE
	.align		4
.L_3:
        /*0018*/ 	.byte	0x04, 0x12
        /*001a*/ 	.short	(.L_5 - .L_4)
	.align		4
.L_4:
        /*001c*/ 	.word	index@(_Z19decompositionKernelPdiii)
        /*0020*/ 	.word	0x00000000
.L_5:


//--------------------- .nv.compat                --------------------------
	.section	.nv.compat,"",@"SHT_CUDA_COMPAT_INFO"
	.align	4
        /*0000*/ 	.byte	0x02, 0x09, 0x00, 0x00, 0x02, 0x02, 0x01, 0x00, 0x02, 0x05, 0x05, 0x00, 0x03, 0x07, 0x01, 0x01
        /*0010*/ 	.byte	0x02, 0x03, 0x00, 0x00, 0x02, 0x06, 0x01, 0x00, 0x04, 0x0b, 0x08, 0x00, 0x01, 0x00, 0x00, 0x00
        /*0020*/ 	.byte	0x00, 0x00, 0x00, 0x00


//--------------------- .nv.info._Z19decompositionKernelPdiii --------------------------
	.section	.nv.info._Z19decompositionKernelPdiii,"",@"SHT_CUDA_INFO"
	.sectionflags	@""
	.align	4


	//----- nvinfo : EIATTR_CUDA_API_VERSION
	.align		4
        /*0000*/ 	.byte	0x04, 0x37
        /*0002*/ 	.short	(.L_7 - .L_6)
.L_6:
        /*0004*/ 	.word	0x00000082


	//----- nvinfo : EIATTR_KPARAM_INFO
	.align		4
.L_7:
        /*0008*/ 	.byte	0x04, 0x17
        /*000a*/ 	.short	(.L_9 - .L_8)
.L_8:
        /*000c*/ 	.word	0x00000000
        /*0010*/ 	.short	0x0003
        /*0012*/ 	.short	0x0010
        /*0014*/ 	.byte	0x00, 0xf0, 0x11, 0x00


	//----- nvinfo : EIATTR_KPARAM_INFO
	.align		4
.L_9:
        /*0018*/ 	.byte	0x04, 0x17
        /*001a*/ 	.short	(.L_11 - .L_10)
.L_10:
        /*001c*/ 	.word	0x00000000
        /*0020*/ 	.short	0x0002
        /*0022*/ 	.short	0x000c
        /*0024*/ 	.byte	0x00, 0xf0, 0x11, 0x00


	//----- nvinfo : EIATTR_KPARAM_INFO
	.align		4
.L_11:
        /*0028*/ 	.byte	0x04, 0x17
        /*002a*/ 	.short	(.L_13 - .L_12)
.L_12:
        /*002c*/ 	.word	0x00000000
        /*0030*/ 	.short	0x0001
        /*0032*/ 	.short	0x0008
        /*0034*/ 	.byte	0x00, 0xf0, 0x11, 0x00


	//----- nvinfo : EIATTR_KPARAM_INFO
	.align		4
.L_13:
        /*0038*/ 	.byte	0x04, 0x17
        /*003a*/ 	.short	(.L_15 - .L_14)
.L_14:
        /*003c*/ 	.word	0x00000000
        /*0040*/ 	.short	0x0000
        /*0042*/ 	.short	0x0000
        /*0044*/ 	.byte	0x00, 0xf5, 0x21, 0x00


	//----- nvinfo : EIATTR_SPARSE_MMA_MASK
	.align		4
.L_15:
        /*0048*/ 	.byte	0x03, 0x50
        /*004a*/ 	.short	0x0000


	//----- nvinfo : EIATTR_MAXREG_COUNT
	.align		4
        /*004c*/ 	.byte	0x03, 0x1b
        /*004e*/ 	.short	0x00ff


	//----- nvinfo : EIATTR_MERCURY_ISA_VERSION
	.align		4
        /*0050*/ 	.byte	0x03, 0x5f
        /*0052*/ 	.short	0x0101


	//----- nvinfo : EIATTR_VRC_CTA_INIT_COUNT
	.align		4
        /*0054*/ 	.byte	0x02, 0x4a
	.zero		1
	.zero		1


	//----- nvinfo : EIATTR_EXIT_INSTR_OFFSETS
	.align		4
        /*0058*/ 	.byte	0x04, 0x1c
        /*005a*/ 	.short	(.L_17 - .L_16)


	//   ....[0]....
.L_16:
        /*005c*/ 	.word	0x00000070


	//   ....[1]....
        /*0060*/ 	.word	0x000005c0


	//----- nvinfo : EIATTR_CRS_STACK_SIZE
	.align		4
.L_17:
        /*0064*/ 	.byte	0x04, 0x1e
        /*0066*/ 	.short	(.L_19 - .L_18)
.L_18:
        /*0068*/ 	.word	0x00000000


	//----- nvinfo : EIATTR_CBANK_PARAM_SIZE
	.align		4
.L_19:
        /*006c*/ 	.byte	0x03, 0x19
        /*006e*/ 	.short	0x0014


	//----- nvinfo : EIATTR_PARAM_CBANK
	.align		4
        /*0070*/ 	.byte	0x04, 0x0a
        /*0072*/ 	.short	(.L_21 - .L_20)
	.align		4
.L_20:
        /*0074*/ 	.word	index@(.nv.constant0._Z19decompositionKernelPdiii)
        /*0078*/ 	.short	0x0380
        /*007a*/ 	.short	0x0014


	//----- nvinfo : EIATTR_SW_WAR
	.align		4
.L_21:
        /*007c*/ 	.byte	0x04, 0x36
        /*007e*/ 	.short	(.L_23 - .L_22)
.L_22:
        /*0080*/ 	.word	0x00000008
.L_23:


//--------------------- .nv.callgraph             --------------------------
	.section	.nv.callgraph,"",@"SHT_CUDA_CALLGRAPH"
	.align	4
	.sectionentsize	8
	.align		4
        /*0000*/ 	.word	0x00000000
	.align		4
        /*0004*/ 	.word	0xffffffff
	.align		4
        /*0008*/ 	.word	0x00000000
	.align		4
        /*000c*/ 	.word	0xfffffffe
	.align		4
        /*0010*/ 	.word	0x00000000
	.align		4
        /*0014*/ 	.word	0xfffffffd
	.align		4
        /*0018*/ 	.word	0x00000000
	.align		4
        /*001c*/ 	.word	0xfffffffc


//--------------------- .text._Z19decompositionKernelPdiii --------------------------
	.section	.text._Z19decompositionKernelPdiii,"ax",@progbits
	.align	128
        .global         _Z19decompositionKernelPdiii
        .type           _Z19decompositionKernelPdiii,@function
        .size           _Z19decompositionKernelPdiii,(.L_x_6 - _Z19decompositionKernelPdiii)
        .other          _Z19decompositionKernelPdiii,@"STO_CUDA_ENTRY STV_DEFAULT"
_Z19decompositionKernelPdiii:
.text._Z19decompositionKernelPdiii:
[----:B------:R-:W-:Y:S01]  /*0000*/  LDC R1, c[0x0][0x37c] ;  /* 0x0000df00ff017b82 */ /* 0x000fe20000000800 */
[----:B------:R-:W0:Y:S07]  /*0010*/  S2R R0, SR_TID.X ;  /* 0x0000000000007919 */ /* 0x000e2e0000002100 */
[----:B------:R-:W0:Y:S01]  /*0020*/  S2UR UR4, SR_CTAID.X ;  /* 0x00000000000479c3 */ /* 0x000e220000002500 */
[----:B------:R-:W1:Y:S07]  /*0030*/  LDCU UR5, c[0x0][0x390] ;  /* 0x00007200ff0577ac */ /* 0x000e6e0008000800 */
[----:B------:R-:W0:Y:S02]  /*0040*/  LDC R7, c[0x0][0x360] ;  /* 0x0000d800ff077b82 */ /* 0x000e240000000800 */
[----:B0-----:R-:W-:-:S05]  /*0050*/  IMAD R0, R7, UR4, R0 ;  /* 0x0000000407007c24 */ /* 0x001fca000f8e0200 */
[----:B-1----:R-:W-:-:S13]  /*0060*/  ISETP.GE.AND P0, PT, R0, UR5, PT ;  /* 0x0000000500007c0c */ /* 0x002fda000bf06270 */
[----:B------:R-:W-:Y:S05]  /*0070*/  @P0 EXIT ;  /* 0x000000000000094d */ /* 0x000fea0003800000 */
[----:B------:R-:W0:Y:S01]  /*0080*/  LDCU.64 UR10, c[0x0][0x388] ;  /* 0x00007100ff0a77ac */ /* 0x000e220008000a00 */
[----:B------:R-:W1:Y:S01]  /*0090*/  LDCU UR7, c[0x0][0x370] ;  /* 0x00006e00ff0777ac */ /* 0x000e620008000800 */
[----:B------:R-:W2:Y:S01]  /*00a0*/  LDCU.64 UR8, c[0x0][0x358] ;  /* 0x00006b00ff0877ac */ /* 0x000ea20008000a00 */
[----:B0-----:R-:W-:Y:S02]  /*00b0*/  ULOP3.LUT UR4, URZ, UR11, URZ, 0x33, !UPT ;  /* 0x0000000bff047292 */ /* 0x001fe4000f8e33ff */
[----:B------:R-:W-:Y:S01]  /*00c0*/  IADD3.X R6, PT, PT, R0, UR11, RZ, PT, PT ;  /* 0x0000000b00067c10 */ /* 0x000fe2000bfee4ff */
[----:B------:R-:W-:Y:S02]  /*00d0*/  UIADD3 UR6, UPT, UPT, -UR11, -0x2, UR10 ;  /* 0xfffffffe0b067890 */ /* 0x000fe4000fffe10a */
[----:B------:R-:W-:Y:S01]  /*00e0*/  UIADD3 UR4, UPT, UPT, UR4, UR10, URZ ;  /* 0x0000000a04047290 */ /* 0x000fe2000fffe0ff */
[----:B-1----:R-:W-:Y:S01]  /*00f0*/  IMAD R7, R7, UR7, RZ ;  /* 0x0000000707077c24 */ /* 0x002fe2000f8e02ff */
[----:B------:R-:W-:Y:S01]  /*0100*/  UIADD3 UR5, UPT, UPT, UR11, 0x1, URZ ;  /* 0x000000010b057890 */ /* 0x000fe2000fffe0ff */
[----:B------:R-:W-:Y:S01]  /*0110*/  IMAD R6, R6, UR10, RZ ;  /* 0x0000000a06067c24 */ /* 0x000fe2000f8e02ff */
[----:B------:R-:W-:-:S02]  /*0120*/  ULOP3.LUT UR4, UR4, 0x3, URZ, 0xc0, !UPT ;  /* 0x0000000304047892 */ /* 0x000fc4000f8ec0ff */
[----:B--2---:R-:W-:-:S11]  /*0130*/  UISETP.GE.U32.AND UP0, UPT, UR6, 0x3, UPT ;  /* 0x000000030600788c */ /* 0x004fd6000bf06070 */
.L_x_4:
[----:B0-----:R-:W0:Y:S01]  /*0140*/  LDC R8, c[0x0][0x388] ;  /* 0x0000e200ff087b82 */ /* 0x001e220000000800 */
[----:B-12---:R-:W-:Y:S01]  /*0150*/  IADD3 R5, PT, PT, R0, UR5, RZ ;  /* 0x0000000500057c10 */ /* 0x006fe2000fffe0ff */
[----:B------:R-:W1:Y:S01]  /*0160*/  LDCU UR6, c[0x0][0x390] ;  /* 0x00007200ff0677ac */ /* 0x000e620008000800 */
[----:B------:R-:W-:Y:S01]  /*0170*/  IADD3 R0, PT, PT, R7, R0, RZ ;  /* 0x0000000007007210 */ /* 0x000fe20007ffe0ff */
[----:B------:R-:W-:Y:S03]  /*0180*/  BSSY.RECONVERGENT B0, `(.L_x_0) ;  /* 0x0000041000007945 */ /* 0x000fe60003800200 */
[----:B-1----:R-:W-:Y:S01]  /*0190*/  ISETP.GE.AND P0, PT, R0, UR6, PT ;  /* 0x0000000600007c0c */ /* 0x002fe2000bf06270 */
[CC--:B0-----:R-:W-:Y:S02]  /*01a0*/  IMAD R3, R5.reuse, R8.reuse, R8 ;  /* 0x0000000805037224 */ /* 0x0c1fe400078e0208 */
[----:B------:R-:W-:-:S05]  /*01b0*/  IMAD R14, R5, R8, UR5 ;  /* 0x00000005050e7e24 */ /* 0x000fca000f8e0208 */
[----:B------:R-:W-:-:S13]  /*01c0*/  ISETP.GE.AND P1, PT, R14, R3, PT ;  /* 0x000000030e00720c */ /* 0x000fda0003f26270 */
[----:B---3--:R-:W-:Y:S05]  /*01d0*/  @P1 BRA `(.L_x_1) ;  /* 0x0000000000ec1947 */ /* 0x008fea0003800000 */
[----:B------:R-:W0:Y:S01]  /*01e0*/  LDC.64 R2, c[0x0][0x380] ;  /* 0x0000e000ff027b82 */ /* 0x000e220000000a00 */
[----:B------:R-:W1:Y:S01]  /*01f0*/  LDCU UR6, c[0x0][0x38c] ;  /* 0x00007180ff0677ac */ /* 0x000e620008000800 */
[----:B------:R-:W-:Y:S01]  /*0200*/  MOV R15, R14 ;  /* 0x0000000e000f7202 */ /* 0x000fe20000000f00 */
[----:B------:R-:W-:Y:S01]  /*0210*/  UISETP.NE.AND UP1, UPT, UR4, URZ, UPT ;  /* 0x000000ff0400728c */ /* 0x000fe2000bf25270 */
[C---:B-1----:R-:W-:Y:S01]  /*0220*/  IADD3 R9, PT, PT, -R5.reuse, UR6, RZ ;  /* 0x0000000605097c10 */ /* 0x042fe2000fffe1ff */
[----:B------:R-:W-:-:S04]  /*0230*/  IMAD R5, R5, R8, UR6 ;  /* 0x0000000605057e24 */ /* 0x000fc8000f8e0208 */
[----:B------:R-:W-:Y:S02]  /*0240*/  IMAD R9, R9, R8, RZ ;  /* 0x0000000809097224 */ /* 0x000fe400078e02ff */
[----:B0-----:R-:W-:Y:S01]  /*0250*/  IMAD.WIDE R4, R5, 0x8, R2 ;  /* 0x0000000805047825 */ /* 0x001fe200078e0202 */
[----:B------:R-:W-:Y:S06]  /*0260*/  BRA.U !UP1, `(.L_x_2) ;  /* 0x0000000109587547 */ /* 0x000fec000b800000 */
[C---:B------:R-:W-:Y:S01]  /*0270*/  IADD3 R13, PT, PT, R14.reuse, R9, RZ ;  /* 0x000000090e0d7210 */ /* 0x040fe20007ffe0ff */
[----:B------:R-:W2:Y:S04]  /*0280*/  LDG.E.64 R16, desc[UR8][R4.64+0x8] ;  /* 0x0000080804107981 */ /* 0x000ea8000c1e1b00 */
[----:B------:R-:W-:Y:S01]  /*0290*/  IMAD.WIDE R12, R13, 0x8, R2 ;  /* 0x000000080d0c7825 */ /* 0x000fe200078e0202 */
[----:B------:R-:W2:Y:S04]  /*02a0*/  LDG.E.64 R10, desc[UR8][R4.64] ;  /* 0x00000008040a7981 */ /* 0x000ea8000c1e1b00 */
[----:B------:R-:W2:Y:S01]  /*02b0*/  LDG.E.64 R18, desc[UR8][R12.64] ;  /* 0x000000080c127981 */ /* 0x000ea2000c1e1b00 */
[----:B------:R-:W-:Y:S01]  /*02c0*/  UISETP.NE.AND UP1, UPT, UR4, 0x1, UPT ;  /* 0x000000010400788c */ /* 0x000fe2000bf25270 */
[----:B------:R-:W-:Y:S01]  /*02d0*/  VIADD R15, R14, 0x1 ;  /* 0x000000010e0f7836 */ /* 0x000fe20000000000 */
[----:B--2---:R-:W-:-:S07]  /*02e0*/  DFMA R16, -R10, R18, R16 ;  /* 0x000000120a10722b */ /* 0x004fce0000000110 */
[----:B------:R0:W-:Y:S01]  /*02f0*/  STG.E.64 desc[UR8][R4.64+0x8], R16 ;  /* 0x0000081004007986 */ /* 0x0001e2000c101b08 */
[----:B------:R-:W-:Y:S05]  /*0300*/  BRA.U !UP1, `(.L_x_2) ;  /* 0x0000000109307547 */ /* 0x000fea000b800000 */
[----:B0-----:R-:W2:Y:S04]  /*0310*/  LDG.E.64 R16, desc[UR8][R4.64+0x10] ;  /* 0x0000100804107981 */ /* 0x001ea8000c1e1b00 */
[----:B------:R-:W2:Y:S01]  /*0320*/  LDG.E.64 R18, desc[UR8][R12.64+0x8] ;  /* 0x000008080c127981 */ /* 0x000ea2000c1e1b00 */
[----:B------:R-:W-:Y:S01]  /*0330*/  UISETP.NE.AND UP1, UPT, UR4, 0x2, UPT ;  /* 0x000000020400788c */ /* 0x000fe2000bf25270 */
[----:B------:R-:W-:Y:S01]  /*0340*/  IADD3 R15, PT, PT, R14, 0x2, RZ ;  /* 0x000000020e0f7810 */ /* 0x000fe20007ffe0ff */
[----:B--2---:R-:W-:-:S07]  /*0350*/  DFMA R16, -R10, R18, R16 ;  /* 0x000000120a10722b */ /* 0x004fce0000000110 */
[----:B------:R1:W-:Y:S01]  /*0360*/  STG.E.64 desc[UR8][R4.64+0x10], R16 ;  /* 0x0000101004007986 */ /* 0x0003e2000c101b08 */
[----:B------:R-:W-:Y:S05]  /*0370*/  BRA.U !UP1, `(.L_x_2) ;  /* 0x0000000109147547 */ /* 0x000fea000b800000 */
[----:B------:R-:W2:Y:S04]  /*0380*/  LDG.E.64 R12, desc[UR8][R12.64+0x10] ;  /* 0x000010080c0c7981 */ /* 0x000ea8000c1e1b00 */
[----:B-1----:R-:W2:Y:S01]  /*0390*/  LDG.E.64 R16, desc[UR8][R4.64+0x18] ;  /* 0x0000180804107981 */ /* 0x002ea2000c1e1b00 */
[----:B------:R-:W-:Y:S01]  /*03a0*/  IADD3 R15, PT, PT, R14, 0x3, RZ ;  /* 0x000000030e0f7810 */ /* 0x000fe20007ffe0ff */
[----:B--2---:R-:W-:-:S07]  /*03b0*/  DFMA R16, -R10, R12, R16 ;  /* 0x0000000c0a10722b */ /* 0x004fce0000000110 */
[----:B------:R2:W-:Y:S04]  /*03c0*/  STG.E.64 desc[UR8][R4.64+0x18], R16 ;  /* 0x0000181004007986 */ /* 0x0005e8000c101b08 */
.L_x_2:
[----:B------:R-:W-:Y:S05]  /*03d0*/  BRA.U !UP0, `(.L_x_1) ;  /* 0x00000001086c7547 */ /* 0x000fea000b800000 */
[----:B------:R-:W-:-:S07]  /*03e0*/  IMAD.IADD R14, R15, 0x1, -R6 ;  /* 0x000000010f0e7824 */ /* 0x000fce00078e0a06 */
.L_x_3:
[----:B---3--:R-:W-:Y:S01]  /*03f0*/  IMAD.WIDE R10, R15, 0x8, R2 ;  /* 0x000000080f0a7825 */ /* 0x008fe200078e0202 */
[----:B------:R-:W3:Y:S04]  /*0400*/  LDG.E.64 R18, desc[UR8][R4.64] ;  /* 0x0000000804127981 */ /* 0x000ee8000c1e1b00 */
[----:B012---:R-:W3:Y:S01]  /*0410*/  LDG.E.64 R16, desc[UR8][R10.64] ;  /* 0x000000080a107981 */ /* 0x007ee2000c1e1b00 */
[----:B------:R-:W-:-:S05]  /*0420*/  IMAD.WIDE R12, R9, 0x8, R10 ;  /* 0x00000008090c7825 */ /* 0x000fca00078e020a */
[----:B------:R-:W3:Y:S02]  /*0430*/  LDG.E.64 R20, desc[UR8][R12.64] ;  /* 0x000000080c147981 */ /* 0x000ee4000c1e1b00 */
[----:B---3--:R-:W-:Y:S02]  /*0440*/  DFMA R18, -R18, R20, R16 ;  /* 0x000000141212722b */ /* 0x008fe40000000110 */
[----:B------:R-:W2:Y:S05]  /*0450*/  LDG.E.64 R16, desc[UR8][R10.64+0x8] ;  /* 0x000008080a107981 */ /* 0x000eaa000c1e1b00 */
[----:B------:R0:W-:Y:S04]  /*0460*/  STG.E.64 desc[UR8][R10.64], R18 ;  /* 0x000000120a007986 */ /* 0x0001e8000c101b08 */
[----:B------:R-:W2:Y:S04]  /*0470*/  LDG.E.64 R20, desc[UR8][R4.64] ;  /* 0x0000000804147981 */ /* 0x000ea8000c1e1b00 */
[----:B------:R-:W2:Y:S02]  /*0480*/  LDG.E.64 R22, desc[UR8][R12.64+0x8] ;  /* 0x000008080c167981 */ /* 0x000ea4000c1e1b00 */
[----:B--2---:R-:W-:-:S02]  /*0490*/  DFMA R20, -R20, R22, R16 ;  /* 0x000000161414722b */ /* 0x004fc40000000110 */
        /* <DEDUP_REMOVED lines=8> */
[----:B0-----:R-:W2:Y:S01]  /*0520*/  LDG.E.64 R18, desc[UR8][R4.64] ;  /* 0x0000000804127981 */ /* 0x001ea2000c1e1b00 */
[----:B------:R-:W-:-:S04]  /*0530*/  IADD3 R14, PT, PT, R14, 0x4, RZ ;  /* 0x000000040e0e7810 */ /* 0x000fc80007ffe0ff */
[----:B------:R-:W-:Y:S02]  /*0540*/  ISETP.NE.AND P1, PT, R14, RZ, PT ;  /* 0x000000ff0e00720c */ /* 0x000fe40003f25270 */
[----:B------:R-:W-:Y:S01]  /*0550*/  IADD3 R15, PT, PT, R15, 0x4, RZ ;  /* 0x000000040f0f7810 */ /* 0x000fe20007ffe0ff */
[----:B--2---:R-:W-:-:S07]  /*0560*/  DFMA R16, -R18, R24, R16 ;  /* 0x000000181210722b */ /* 0x004fce0000000110 */
[----:B------:R3:W-:Y:S03]  /*0570*/  STG.E.64 desc[UR8][R10.64+0x18], R16 ;  /* 0x000018100a007986 */ /* 0x0007e6000c101b08 */
[----:B------:R-:W-:Y:S05]  /*0580*/  @P1 BRA `(.L_x_3) ;  /* 0xfffffffc00981947 */ /* 0x000fea000383ffff */
.L_x_1:
[----:B------:R-:W-:Y:S05]  /*0590*/  BSYNC.RECONVERGENT B0 ;  /* 0x0000000000007941 */ /* 0x000fea0003800200 */
.L_x_0:
[----:B------:R-:W-:Y:S01]  /*05a0*/  IMAD R6, R7, R8, R6 ;  /* 0x0000000807067224 */ /* 0x000fe200078e0206 */
[----:B------:R-:W-:Y:S06]  /*05b0*/  @!P0 BRA `(.L_x_4) ;  /* 0xfffffff800e08947 */ /* 0x000fec000383ffff */
[----:B------:R-:W-:Y:S05]  /*05c0*/  EXIT ;  /* 0x000000000000794d */ /* 0x000fea0003800000 */
.L_x_5:
[----:B------:R-:W-:-:S00]  /*05d0*/  BRA `(.L_x_5) ;  /* 0xfffffffc00fc7947 */ /* 0x000fc0000383ffff */
[----:B------:R-:W-:-:S00]  /*05e0*/  NOP ;  /* 0x0000000000007918 */ /* 0x000fc00000000000 */
        /* <DEDUP_REMOVED lines=9> */
.L_x_6:


//--------------------- .nv.shared.reserved.0     --------------------------
	.section	.nv.shared.reserved.0,"aw",@nobits
	.weak		__nv_reservedSMEM_offset_0_alias
	.size		__nv_reservedSMEM_offset_0_alias, 0, 64
	.other		__nv_reservedSMEM_offset_0_alias,@"STO_CUDA_RESERVED_SHARED STV_DEFAULT"
__nv_reservedSMEM_offset_0_alias:
	.zero		0
	.zero		64


//--------------------- .nv.constant0._Z19decompositionKernelPdiii --------------------------
	.section	.nv.constant0._Z19decompositionKernelPdiii,"a",@progbits
	.sectionflags	@""
	.align	4
.nv.constant0._Z19decompositionKernelPdiii:
	.zero		916


//--------------------- SYMBOLS --------------------------

	.type		.nv.reservedSmem.offset0,@object
	.size		.nv.reservedSmem.offset0,0x4
